//
// Generated by NVIDIA NVVM Compiler
//
// Compiler Build ID: CL-36424714
// Cuda compilation tools, release 13.0, V13.0.88
// Based on NVVM 20.0.0
//

.version 9.0
.target sm_100
.address_size 64

	// .globl	_Z3addPiS_S_

.visible .entry _Z3addPiS_S_(
	.param .u64 .ptr .align 1 _Z3addPiS_S__param_0,
	.param .u64 .ptr .align 1 _Z3addPiS_S__param_1,
	.param .u64 .ptr .align 1 _Z3addPiS_S__param_2
)
{
	.reg .b32 	%r<5>;
	.reg .b64 	%rd<11>;

	ld.param.u64 	%rd1, [_Z3addPiS_S__param_0];
	ld.param.u64 	%rd2, [_Z3addPiS_S__param_1];
	ld.param.u64 	%rd3, [_Z3addPiS_S__param_2];
	cvta.to.global.u64 	%rd4, %rd3;
	cvta.to.global.u64 	%rd5, %rd2;
	cvta.to.global.u64 	%rd6, %rd1;
	mov.u32 	%r1, %ctaid.x;
	mul.wide.u32 	%rd7, %r1, 4;
	add.s64 	%rd8, %rd6, %rd7;
	ld.global.u32 	%r2, [%rd8];
	add.s64 	%rd9, %rd5, %rd7;
	ld.global.u32 	%r3, [%rd9];
	add.s32 	%r4, %r3, %r2;
	add.s64 	%rd10, %rd4, %rd7;
	st.global.u32 	[%rd10], %r4;
	ret;

}
	// .globl	_Z12add_parallelPiS_S_
.visible .entry _Z12add_parallelPiS_S_(
	.param .u64 .ptr .align 1 _Z12add_parallelPiS_S__param_0,
	.param .u64 .ptr .align 1 _Z12add_parallelPiS_S__param_1,
	.param .u64 .ptr .align 1 _Z12add_parallelPiS_S__param_2
)
{
	.reg .b32 	%r<5>;
	.reg .b64 	%rd<11>;

	ld.param.u64 	%rd1, [_Z12add_parallelPiS_S__param_0];
	ld.param.u64 	%rd2, [_Z12add_parallelPiS_S__param_1];
	ld.param.u64 	%rd3, [_Z12add_parallelPiS_S__param_2];
	cvta.to.global.u64 	%rd4, %rd3;
	cvta.to.global.u64 	%rd5, %rd2;
	cvta.to.global.u64 	%rd6, %rd1;
	mov.u32 	%r1, %tid.x;
	mul.wide.u32 	%rd7, %r1, 4;
	add.s64 	%rd8, %rd6, %rd7;
	ld.global.u32 	%r2, [%rd8];
	add.s64 	%rd9, %rd5, %rd7;
	ld.global.u32 	%r3, [%rd9];
	add.s32 	%r4, %r3, %r2;
	add.s64 	%rd10, %rd4, %rd7;
	st.global.u32 	[%rd10], %r4;
	ret;

}
	// .globl	_Z22add_blocks_and_threadsPiS_S_
.visible .entry _Z22add_blocks_and_threadsPiS_S_(
	.param .u64 .ptr .align 1 _Z22add_blocks_and_threadsPiS_S__param_0,
	.param .u64 .ptr .align 1 _Z22add_blocks_and_threadsPiS_S__param_1,
	.param .u64 .ptr .align 1 _Z22add_blocks_and_threadsPiS_S__param_2
)
{
	.reg .b32 	%r<8>;
	.reg .b64 	%rd<11>;

	ld.param.u64 	%rd1, [_Z22add_blocks_and_threadsPiS_S__param_0];
	ld.param.u64 	%rd2, [_Z22add_blocks_and_threadsPiS_S__param_1];
	ld.param.u64 	%rd3, [_Z22add_blocks_and_threadsPiS_S__param_2];
	cvta.to.global.u64 	%rd4, %rd3;
	cvta.to.global.u64 	%rd5, %rd2;
	cvta.to.global.u64 	%rd6, %rd1;
	mov.u32 	%r1, %tid.x;
	mov.u32 	%r2, %ctaid.x;
	mov.u32 	%r3, %ntid.x;
	mad.lo.s32 	%r4, %r2, %r3, %r1;
	mul.wide.s32 	%rd7, %r4, 4;
	add.s64 	%rd8, %rd6, %rd7;
	ld.global.u32 	%r5, [%rd8];
	add.s64 	%rd9, %rd5, %rd7;
	ld.global.u32 	%r6, [%rd9];
	add.s32 	%r7, %r6, %r5;
	add.s64 	%rd10, %rd4, %rd7;
	st.global.u32 	[%rd10], %r7;
	ret;

}
	// .globl	_Z12add_any_sizePiS_S_i
.visible .entry _Z12add_any_sizePiS_S_i(
	.param .u64 .ptr .align 1 _Z12add_any_sizePiS_S_i_param_0,
	.param .u64 .ptr .align 1 _Z12add_any_sizePiS_S_i_param_1,
	.param .u64 .ptr .align 1 _Z12add_any_sizePiS_S_i_param_2,
	.param .u32 _Z12add_any_sizePiS_S_i_param_3
)
{
	.reg .pred 	%p<2>;
	.reg .b32 	%r<9>;
	.reg .b64 	%rd<11>;

	ld.param.u64 	%rd1, [_Z12add_any_sizePiS_S_i_param_0];
	ld.param.u64 	%rd2, [_Z12add_any_sizePiS_S_i_param_1];
	ld.param.u64 	%rd3, [_Z12add_any_sizePiS_S_i_param_2];
	ld.param.u32 	%r2, [_Z12add_any_sizePiS_S_i_param_3];
	mov.u32 	%r3, %tid.x;
	mov.u32 	%r4, %ctaid.x;
	mov.u32 	%r5, %ntid.x;
	mad.lo.s32 	%r1, %r4, %r5, %r3;
	setp.ge.s32 	%p1, %r1, %r2;
	@%p1 bra 	$L__BB3_2;
	cvta.to.global.u64 	%rd4, %rd1;
	cvta.to.global.u64 	%rd5, %rd2;
	cvta.to.global.u64 	%rd6, %rd3;
	mul.wide.s32 	%rd7, %r1, 4;
	add.s64 	%rd8, %rd4, %rd7;
	ld.global.u32 	%r6, [%rd8];
	add.s64 	%rd9, %rd5, %rd7;
	ld.global.u32 	%r7, [%rd9];
	add.s32 	%r8, %r7, %r6;
	add.s64 	%rd10, %rd6, %rd7;
	st.global.u32 	[%rd10], %r8;
$L__BB3_2:
	ret;

}


// ===== COMPILED SASS (sm_100) =====

	.target	sm_100

	.elftype	@"ET_EXEC"


//--------------------- .note.nv.tkinfo           --------------------------
	.section	.note.nv.tkinfo,"",@"SHT_NOTE"
	.sectionflags	@"SHF_NOTE_NV_TKINFO"
	.tkinfo
        /*0018*/ 	.word	0x00000002
        /*0030*/ 	.string	""
        /*0030*/ 	.string	"ptxas"
        /*0030*/ 	.string	"Cuda compilation tools, release 13.0, V13.0.88"
        /*0030*/ 	.string	"Build cuda_13.0.r13.0/compiler.36424714_0"
        /*0030*/ 	.string	"-arch sm_100 -m 64 "



//--------------------- .note.nv.cuinfo           --------------------------
	.section	.note.nv.cuinfo,"",@"SHT_NOTE"
	.sectionflags	@"SHF_NOTE_NV_CUINFO"
        /*0018*/ 	.short	0x0002
        /*001a*/ 	.short	0x0064
        /*001c*/ 	.short	0x0082
	.zero		2


//--------------------- .nv.info                  --------------------------
	.section	.nv.info,"",@"SHT_CUDA_INFO"
	.align	4


	//----- nvinfo : EIATTR_REGCOUNT
	.align		4
        /*0000*/ 	.byte	0x04, 0x2f
        /*0002*/ 	.short	(.L_1 - .L_0)
	.align		4
.L_0:
        /*0004*/ 	.word	index@(_Z3addPiS_S_)
        /*0008*/ 	.word	0x0000000c


	//----- nvinfo : EIATTR_FRAME_SIZE
	.align		4
.L_1:
        /*000c*/ 	.byte	0x04, 0x11
        /*000e*/ 	.short	(.L_3 - .L_2)
	.align		4
.L_2:
        /*0010*/ 	.word	index@(_Z3addPiS_S_)
        /*0014*/ 	.word	0x00000000


	//----- nvinfo : EIATTR_REGCOUNT
	.align		4
.L_3:
        /*0018*/ 	.byte	0x04, 0x2f
        /*001a*/ 	.short	(.L_5 - .L_4)
	.align		4
.L_4:
        /*001c*/ 	.word	index@(_Z12add_parallelPiS_S_)
        /*0020*/ 	.word	0x0000000c


	//----- nvinfo : EIATTR_FRAME_SIZE
	.align		4
.L_5:
        /*0024*/ 	.byte	0x04, 0x11
        /*0026*/ 	.short	(.L_7 - .L_6)
	.align		4
.L_6:
        /*0028*/ 	.word	index@(_Z12add_parallelPiS_S_)
        /*002c*/ 	.word	0x00000000


	//----- nvinfo : EIATTR_REGCOUNT
	.align		4
.L_7:
        /*0030*/ 	.byte	0x04, 0x2f
        /*0032*/ 	.short	(.L_9 - .L_8)
	.align		4
.L_8:
        /*0034*/ 	.word	index@(_Z22add_blocks_and_threadsPiS_S_)
        /*0038*/ 	.word	0x0000000c


	//----- nvinfo : EIATTR_FRAME_SIZE
	.align		4
.L_9:
        /*003c*/ 	.byte	0x04, 0x11
        /*003e*/ 	.short	(.L_11 - .L_10)
	.align		4
.L_10:
        /*0040*/ 	.word	index@(_Z22add_blocks_and_threadsPiS_S_)
        /*0044*/ 	.word	0x00000000


	//----- nvinfo : EIATTR_REGCOUNT
	.align		4
.L_11:
        /*0048*/ 	.byte	0x04, 0x2f
        /*004a*/ 	.short	(.L_13 - .L_12)
	.align		4
.L_12:
        /*004c*/ 	.word	index@(_Z12add_any_sizePiS_S_i)
        /*0050*/ 	.word	0x0000000c


	//----- nvinfo : EIATTR_FRAME_SIZE
	.align		4
.L_13:
        /*0054*/ 	.byte	0x04, 0x11
        /*0056*/ 	.short	(.L_15 - .L_14)
	.align		4
.L_14:
        /*0058*/ 	.word	index@(_Z12add_any_sizePiS_S_i)
        /*005c*/ 	.word	0x00000000


	//----- nvinfo : EIATTR_MIN_STACK_SIZE
	.align		4
.L_15:
        /*0060*/ 	.byte	0x04, 0x12
        /*0062*/ 	.short	(.L_17 - .L_16)
	.align		4
.L_16:
        /*0064*/ 	.word	index@(_Z12add_any_sizePiS_S_i)
        /*0068*/ 	.word	0x00000000


	//----- nvinfo : EIATTR_MIN_STACK_SIZE
	.align		4
.L_17:
        /*006c*/ 	.byte	0x04, 0x12
        /*006e*/ 	.short	(.L_19 - .L_18)
	.align		4
.L_18:
        /*0070*/ 	.word	index@(_Z22add_blocks_and_threadsPiS_S_)
        /*0074*/ 	.word	0x00000000


	//----- nvinfo : EIATTR_MIN_STACK_SIZE
	.align		4
.L_19:
        /*0078*/ 	.byte	0x04, 0x12
        /*007a*/ 	.short	(.L_21 - .L_20)
	.align		4
.L_20:
        /*007c*/ 	.word	index@(_Z12add_parallelPiS_S_)
        /*0080*/ 	.word	0x00000000


	//----- nvinfo : EIATTR_MIN_STACK_SIZE
	.align		4
.L_21:
        /*0084*/ 	.byte	0x04, 0x12
        /*0086*/ 	.short	(.L_23 - .L_22)
	.align		4
.L_22:
        /*0088*/ 	.word	index@(_Z3addPiS_S_)
        /*008c*/ 	.word	0x00000000
.L_23:


//--------------------- .nv.compat                --------------------------
	.section	.nv.compat,"",@"SHT_CUDA_COMPAT_INFO"
	.align	4
        /*0000*/ 	.byte	0x02, 0x09, 0x00, 0x00, 0x02, 0x02, 0x01, 0x00, 0x02, 0x05, 0x05, 0x00, 0x03, 0x07, 0x01, 0x01
        /*0010*/ 	.byte	0x02, 0x03, 0x00, 0x00, 0x02, 0x06, 0x01, 0x00, 0x04, 0x0b, 0x08, 0x00, 0x09, 0x00, 0x00, 0x00
        /*0020*/ 	.byte	0x00, 0x00, 0x00, 0x00


//--------------------- .nv.info._Z12add_any_sizePiS_S_i --------------------------
	.section	.nv.info._Z12add_any_sizePiS_S_i,"",@"SHT_CUDA_INFO"
	.sectionflags	@""
	.align	4


	//----- nvinfo : EIATTR_CUDA_API_VERSION
	.align		4
        /*0000*/ 	.byte	0x04, 0x37
        /*0002*/ 	.short	(.L_25 - .L_24)
.L_24:
        /*0004*/ 	.word	0x00000082


	//----- nvinfo : EIATTR_KPARAM_INFO
	.align		4
.L_25:
        /*0008*/ 	.byte	0x04, 0x17
        /*000a*/ 	.short	(.L_27 - .L_26)
.L_26:
        /*000c*/ 	.word	0x00000000
        /*0010*/ 	.short	0x0003
        /*0012*/ 	.short	0x0018
        /*0014*/ 	.byte	0x00, 0xf0, 0x11, 0x00


	//----- nvinfo : EIATTR_KPARAM_INFO
	.align		4
.L_27:
        /*0018*/ 	.byte	0x04, 0x17
        /*001a*/ 	.short	(.L_29 - .L_28)
.L_28:
        /*001c*/ 	.word	0x00000000
        /*0020*/ 	.short	0x0002
        /*0022*/ 	.short	0x0010
        /*0024*/ 	.byte	0x00, 0xf5, 0x21, 0x00


	//----- nvinfo : EIATTR_KPARAM_INFO
	.align		4
.L_29:
        /*0028*/ 	.byte	0x04, 0x17
        /*002a*/ 	.short	(.L_31 - .L_30)
.L_30:
        /*002c*/ 	.word	0x00000000
        /*0030*/ 	.short	0x0001
        /*0032*/ 	.short	0x0008
        /*0034*/ 	.byte	0x00, 0xf5, 0x21, 0x00


	//----- nvinfo : EIATTR_KPARAM_INFO
	.align		4
.L_31:
        /*0038*/ 	.byte	0x04, 0x17
        /*003a*/ 	.short	(.L_33 - .L_32)
.L_32:
        /*003c*/ 	.word	0x00000000
        /*0040*/ 	.short	0x0000
        /*0042*/ 	.short	0x0000
        /*0044*/ 	.byte	0x00, 0xf5, 0x21, 0x00


	//----- nvinfo : EIATTR_SPARSE_MMA_MASK
	.align		4
.L_33:
        /*0048*/ 	.byte	0x03, 0x50
        /*004a*/ 	.short	0x0000


	//----- nvinfo : EIATTR_MAXREG_COUNT
	.align		4
        /*004c*/ 	.byte	0x03, 0x1b
        /*004e*/ 	.short	0x00ff


	//----- nvinfo : EIATTR_MERCURY_ISA_VERSION
	.align		4
        /*0050*/ 	.byte	0x03, 0x5f
        /*0052*/ 	.short	0x0101


	//----- nvinfo : EIATTR_VRC_CTA_INIT_COUNT
	.align		4
        /*0054*/ 	.byte	0x02, 0x4a
	.zero		1
	.zero		1


	//----- nvinfo : EIATTR_EXIT_INSTR_OFFSETS
	.align		4
        /*0058*/ 	.byte	0x04, 0x1c
        /*005a*/ 	.short	(.L_35 - .L_34)


	//   ....[0]....
.L_34:
        /*005c*/ 	.word	0x00000070


	//   ....[1]....
        /*0060*/ 	.word	0x00000130


	//----- nvinfo : EIATTR_CBANK_PARAM_SIZE
	.align		4
.L_35:
        /*0064*/ 	.byte	0x03, 0x19
        /*0066*/ 	.short	0x001c


	//----- nvinfo : EIATTR_PARAM_CBANK
	.align		4
        /*0068*/ 	.byte	0x04, 0x0a
        /*006a*/ 	.short	(.L_37 - .L_36)
	.align		4
.L_36:
        /*006c*/ 	.word	index@(.nv.constant0._Z12add_any_sizePiS_S_i)
        /*0070*/ 	.short	0x0380
        /*0072*/ 	.short	0x001c


	//----- nvinfo : EIATTR_SW_WAR
	.align		4
.L_37:
        /*0074*/ 	.byte	0x04, 0x36
        /*0076*/ 	.short	(.L_39 - .L_38)
.L_38:
        /*0078*/ 	.word	0x00000008
.L_39:


//--------------------- .nv.info._Z22add_blocks_and_threadsPiS_S_ --------------------------
	.section	.nv.info._Z22add_blocks_and_threadsPiS_S_,"",@"SHT_CUDA_INFO"
	.sectionflags	@""
	.align	4


	//----- nvinfo : EIATTR_CUDA_API_VERSION
	.align		4
        /*0000*/ 	.byte	0x04, 0x37
        /*0002*/ 	.short	(.L_41 - .L_40)
.L_40:
        /*0004*/ 	.word	0x00000082


	//----- nvinfo : EIATTR_KPARAM_INFO
	.align		4
.L_41:
        /*0008*/ 	.byte	0x04, 0x17
        /*000a*/ 	.short	(.L_43 - .L_42)
.L_42:
        /*000c*/ 	.word	0x00000000
        /*0010*/ 	.short	0x0002
        /*0012*/ 	.short	0x0010
        /*0014*/ 	.byte	0x00, 0xf5, 0x21, 0x00


	//----- nvinfo : EIATTR_KPARAM_INFO
	.align		4
.L_43:
        /*0018*/ 	.byte	0x04, 0x17
        /*001a*/ 	.short	(.L_45 - .L_44)
.L_44:
        /*001c*/ 	.word	0x00000000
        /*0020*/ 	.short	0x0001
        /*0022*/ 	.short	0x0008
        /*0024*/ 	.byte	0x00, 0xf5, 0x21, 0x00


	//----- nvinfo : EIATTR_KPARAM_INFO
	.align		4
.L_45:
        /*0028*/ 	.byte	0x04, 0x17
        /*002a*/ 	.short	(.L_47 - .L_46)
.L_46:
        /*002c*/ 	.word	0x00000000
        /*0030*/ 	.short	0x0000
        /*0032*/ 	.short	0x0000
        /*0034*/ 	.byte	0x00, 0xf5, 0x21, 0x00


	//----- nvinfo : EIATTR_SPARSE_MMA_MASK
	.align		4
.L_47:
        /*0038*/ 	.byte	0x03, 0x50
        /*003a*/ 	.short	0x0000


	//----- nvinfo : EIATTR_MAXREG_COUNT
	.align		4
        /*003c*/ 	.byte	0x03, 0x1b
        /*003e*/ 	.short	0x00ff


	//----- nvinfo : EIATTR_MERCURY_ISA_VERSION
	.align		4
        /*0040*/ 	.byte	0x03, 0x5f
        /*0042*/ 	.short	0x0101


	//----- nvinfo : EIATTR_VRC_CTA_INIT_COUNT
	.align		4
        /*0044*/ 	.byte	0x02, 0x4a
	.zero		1
	.zero		1


	//----- nvinfo : EIATTR_EXIT_INSTR_OFFSETS
	.align		4
        /*0048*/ 	.byte	0x04, 0x1c
        /*004a*/ 	.short	(.L_49 - .L_48)


	//   ....[0]....
.L_48:
        /*004c*/ 	.word	0x00000100


	//----- nvinfo : EIATTR_CBANK_PARAM_SIZE
	.align		4
.L_49:
        /*0050*/ 	.byte	0x03, 0x19
        /*0052*/ 	.short	0x0018


	//----- nvinfo : EIATTR_PARAM_CBANK
	.align		4
        /*0054*/ 	.byte	0x04, 0x0a
        /*0056*/ 	.short	(.L_51 - .L_50)
	.align		4
.L_50:
        /*0058*/ 	.word	index@(.nv.constant0._Z22add_blocks_and_threadsPiS_S_)
        /*005c*/ 	.short	0x0380
        /*005e*/ 	.short	0x0018


	//----- nvinfo : EIATTR_SW_WAR
	.align		4
.L_51:
        /*0060*/ 	.byte	0x04, 0x36
        /*0062*/ 	.short	(.L_53 - .L_52)
.L_52:
        /*0064*/ 	.word	0x00000008
.L_53:


//--------------------- .nv.info._Z12add_parallelPiS_S_ --------------------------
	.section	.nv.info._Z12add_parallelPiS_S_,"",@"SHT_CUDA_INFO"
	.sectionflags	@""
	.align	4


	//----- nvinfo : EIATTR_CUDA_API_VERSION
	.align		4
        /*0000*/ 	.byte	0x04, 0x37
        /*0002*/ 	.short	(.L_55 - .L_54)
.L_54:
        /*0004*/ 	.word	0x00000082


	//----- nvinfo : EIATTR_KPARAM_INFO
	.align		4
.L_55:
        /*0008*/ 	.byte	0x04, 0x17
        /*000a*/ 	.short	(.L_57 - .L_56)
.L_56:
        /*000c*/ 	.word	0x00000000
        /*0010*/ 	.short	0x0002
        /*0012*/ 	.short	0x0010
        /*0014*/ 	.byte	0x00, 0xf5, 0x21, 0x00


	//----- nvinfo : EIATTR_KPARAM_INFO
	.align		4
.L_57:
        /*0018*/ 	.byte	0x04, 0x17
        /*001a*/ 	.short	(.L_59 - .L_58)
.L_58:
        /*001c*/ 	.word	0x00000000
        /*0020*/ 	.short	0x0001
        /*0022*/ 	.short	0x0008
        /*0024*/ 	.byte	0x00, 0xf5, 0x21, 0x00


	//----- nvinfo : EIATTR_KPARAM_INFO
	.align		4
.L_59:
        /*0028*/ 	.byte	0x04, 0x17
        /*002a*/ 	.short	(.L_61 - .L_60)
.L_60:
        /*002c*/ 	.word	0x00000000
        /*0030*/ 	.short	0x0000
        /*0032*/ 	.short	0x0000
        /*0034*/ 	.byte	0x00, 0xf5, 0x21, 0x00


	//----- nvinfo : EIATTR_SPARSE_MMA_MASK
	.align		4
.L_61:
        /*0038*/ 	.byte	0x03, 0x50
        /*003a*/ 	.short	0x0000


	//----- nvinfo : EIATTR_MAXREG_COUNT
	.align		4
        /*003c*/ 	.byte	0x03, 0x1b
        /*003e*/ 	.short	0x00ff


	//----- nvinfo : EIATTR_MERCURY_ISA_VERSION
	.align		4
        /*0040*/ 	.byte	0x03, 0x5f
        /*0042*/ 	.short	0x0101


	//----- nvinfo : EIATTR_VRC_CTA_INIT_COUNT
	.align		4
        /*0044*/ 	.byte	0x02, 0x4a
	.zero		1
	.zero		1


	//----- nvinfo : EIATTR_EXIT_INSTR_OFFSETS
	.align		4
        /*0048*/ 	.byte	0x04, 0x1c
        /*004a*/ 	.short	(.L_63 - .L_62)


	//   ....[0]....
.L_62:
        /*004c*/ 	.word	0x000000d0


	//----- nvinfo : EIATTR_CBANK_PARAM_SIZE
	.align		4
.L_63:
        /*0050*/ 	.byte	0x03, 0x19
        /*0052*/ 	.short	0x0018


	//----- nvinfo : EIATTR_PARAM_CBANK
	.align		4
        /*0054*/ 	.byte	0x04, 0x0a
        /*0056*/ 	.short	(.L_65 - .L_64)
	.align		4
.L_64:
        /*0058*/ 	.word	index@(.nv.constant0._Z12add_parallelPiS_S_)
        /*005c*/ 	.short	0x0380
        /*005e*/ 	.short	0x0018


	//----- nvinfo : EIATTR_SW_WAR
	.align		4
.L_65:
        /*0060*/ 	.byte	0x04, 0x36
        /*0062*/ 	.short	(.L_67 - .L_66)
.L_66:
        /*0064*/ 	.word	0x00000008
.L_67:


//--------------------- .nv.info._Z3addPiS_S_     --------------------------
	.section	.nv.info._Z3addPiS_S_,"",@"SHT_CUDA_INFO"
	.sectionflags	@""
	.align	4


	//----- nvinfo : EIATTR_CUDA_API_VERSION
	.align		4
        /*0000*/ 	.byte	0x04, 0x37
        /*0002*/ 	.short	(.L_69 - .L_68)
.L_68:
        /*0004*/ 	.word	0x00000082


	//----- nvinfo : EIATTR_KPARAM_INFO
	.align		4
.L_69:
        /*0008*/ 	.byte	0x04, 0x17
        /*000a*/ 	.short	(.L_71 - .L_70)
.L_70:
        /*000c*/ 	.word	0x00000000
        /*0010*/ 	.short	0x0002
        /*0012*/ 	.short	0x0010
        /*0014*/ 	.byte	0x00, 0xf5, 0x21, 0x00


	//----- nvinfo : EIATTR_KPARAM_INFO
	.align		4
.L_71:
        /*0018*/ 	.byte	0x04, 0x17
        /*001a*/ 	.short	(.L_73 - .L_72)
.L_72:
        /*001c*/ 	.word	0x00000000
        /*0020*/ 	.short	0x0001
        /*0022*/ 	.short	0x0008
        /*0024*/ 	.byte	0x00, 0xf5, 0x21, 0x00


	//----- nvinfo : EIATTR_KPARAM_INFO
	.align		4
.L_73:
        /*0028*/ 	.byte	0x04, 0x17
        /*002a*/ 	.short	(.L_75 - .L_74)
.L_74:
        /*002c*/ 	.word	0x00000000
        /*0030*/ 	.short	0x0000
        /*0032*/ 	.short	0x0000
        /*0034*/ 	.byte	0x00, 0xf5, 0x21, 0x00


	//----- nvinfo : EIATTR_SPARSE_MMA_MASK
	.align		4
.L_75:
        /*0038*/ 	.byte	0x03, 0x50
        /*003a*/ 	.short	0x0000


	//----- nvinfo : EIATTR_MAXREG_COUNT
	.align		4
        /*003c*/ 	.byte	0x03, 0x1b
        /*003e*/ 	.short	0x00ff


	//----- nvinfo : EIATTR_MERCURY_ISA_VERSION
	.align		4
        /*0040*/ 	.byte	0x03, 0x5f
        /*0042*/ 	.short	0x0101


	//----- nvinfo : EIATTR_VRC_CTA_INIT_COUNT
	.align		4
        /*0044*/ 	.byte	0x02, 0x4a
	.zero		1
	.zero		1


	//----- nvinfo : EIATTR_EXIT_INSTR_OFFSETS
	.align		4
        /*0048*/ 	.byte	0x04, 0x1c
        /*004a*/ 	.short	(.L_77 - .L_76)


	//   ....[0]....
.L_76:
        /*004c*/ 	.word	0x000000d0


	//----- nvinfo : EIATTR_CBANK_PARAM_SIZE
	.align		4
.L_77:
        /*0050*/ 	.byte	0x03, 0x19
        /*0052*/ 	.short	0x0018


	//----- nvinfo : EIATTR_PARAM_CBANK
	.align		4
        /*0054*/ 	.byte	0x04, 0x0a
        /*0056*/ 	.short	(.L_79 - .L_78)
	.align		4
.L_78:
        /*0058*/ 	.word	index@(.nv.constant0._Z3addPiS_S_)
        /*005c*/ 	.short	0x0380
        /*005e*/ 	.short	0x0018


	//----- nvinfo : EIATTR_SW_WAR
	.align		4
.L_79:
        /*0060*/ 	.byte	0x04, 0x36
        /*0062*/ 	.short	(.L_81 - .L_80)
.L_80:
        /*0064*/ 	.word	0x00000008
.L_81:


//--------------------- .nv.callgraph             --------------------------
	.section	.nv.callgraph,"",@"SHT_CUDA_CALLGRAPH"
	.align	4
	.sectionentsize	8
	.align		4
        /*0000*/ 	.word	0x00000000
	.align		4
        /*0004*/ 	.word	0xffffffff
	.align		4
        /*0008*/ 	.word	0x00000000
	.align		4
        /*000c*/ 	.word	0xfffffffe
	.align		4
        /*0010*/ 	.word	0x00000000
	.align		4
        /*0014*/ 	.word	0xfffffffd
	.align		4
        /*0018*/ 	.word	0x00000000
	.align		4
        /*001c*/ 	.word	0xfffffffc


//--------------------- .text._Z12add_any_sizePiS_S_i --------------------------
	.section	.text._Z12add_any_sizePiS_S_i,"ax",@progbits
	.align	128
        .global         _Z12add_any_sizePiS_S_i
        .type           _Z12add_any_sizePiS_S_i,@function
        .size           _Z12add_any_sizePiS_S_i,(.L_x_4 - _Z12add_any_sizePiS_S_i)
        .other          _Z12add_any_sizePiS_S_i,@"STO_CUDA_ENTRY STV_DEFAULT"
_Z12add_any_sizePiS_S_i:
.text._Z12add_any_sizePiS_S_i:
[----:B------:R-:W-:Y:S01]  /*0000*/  LDC R1, c[0x0][0x37c] ;  /* 0x0000df00ff017b82 */ /* 0x000fe20000000800 */
[----:B------:R-:W0:Y:S07]  /*0010*/  S2R R9, SR_TID.X ;  /* 0x0000000000097919 */ /* 0x000e2e0000002100 */
[----:B------:R-:W0:Y:S01]  /*0020*/  S2UR UR4, SR_CTAID.X ;  /* 0x00000000000479c3 */ /* 0x000e220000002500 */
[----:B------:R-:W1:Y:S07]  /*0030*/  LDCU UR5, c[0x0][0x398] ;  /* 0x00007300ff0577ac */ /* 0x000e6e0008000800 */
[----:B------:R-:W0:Y:S02]  /*0040*/  LDC R0, c[0x0][0x360] ;  /* 0x0000d800ff007b82 */ /* 0x000e240000000800 */
[----:B0-----:R-:W-:-:S05]  /*0050*/  IMAD R9, R0, UR4, R9 ;  /* 0x0000000400097c24 */ /* 0x001fca000f8e0209 */
[----:B-1----:R-:W-:-:S13]  /*0060*/  ISETP.GE.AND P0, PT, R9, UR5, PT ;  /* 0x0000000509007c0c */ /* 0x002fda000bf06270 */
[----:B------:R-:W-:Y:S05]  /*0070*/  @P0 EXIT ;  /* 0x000000000000094d */ /* 0x000fea0003800000 */
[----:B------:R-:W0:Y:S01]  /*0080*/  LDC.64 R2, c[0x0][0x380] ;  /* 0x0000e000ff027b82 */ /* 0x000e220000000a00 */
[----:B------:R-:W1:Y:S07]  /*0090*/  LDCU.64 UR4, c[0x0][0x358] ;  /* 0x00006b00ff0477ac */ /* 0x000e6e0008000a00 */
[----:B------:R-:W2:Y:S08]  /*00a0*/  LDC.64 R4, c[0x0][0x388] ;  /* 0x0000e200ff047b82 */ /* 0x000eb00000000a00 */
[----:B------:R-:W3:Y:S01]  /*00b0*/  LDC.64 R6, c[0x0][0x390] ;  /* 0x0000e400ff067b82 */ /* 0x000ee20000000a00 */
[----:B0-----:R-:W-:-:S06]  /*00c0*/  IMAD.WIDE R2, R9, 0x4, R2 ;  /* 0x0000000409027825 */ /* 0x001fcc00078e0202 */
[----:B-1----:R-:W4:Y:S01]  /*00d0*/  LDG.E R2, desc[UR4][R2.64] ;  /* 0x0000000402027981 */ /* 0x002f22000c1e1900 */
[----:B--2---:R-:W-:-:S06]  /*00e0*/  IMAD.WIDE R4, R9, 0x4, R4 ;  /* 0x0000000409047825 */ /* 0x004fcc00078e0204 */
[----:B------:R-:W4:Y:S01]  /*00f0*/  LDG.E R5, desc[UR4][R4.64] ;  /* 0x0000000404057981 */ /* 0x000f22000c1e1900 */
[----:B---3--:R-:W-:Y:S01]  /*0100*/  IMAD.WIDE R6, R9, 0x4, R6 ;  /* 0x0000000409067825 */ /* 0x008fe200078e0206 */
[----:B----4-:R-:W-:-:S05]  /*0110*/  IADD3 R9, PT, PT, R2, R5, RZ ;  /* 0x0000000502097210 */ /* 0x010fca0007ffe0ff */
[----:B------:R-:W-:Y:S01]  /*0120*/  STG.E desc[UR4][R6.64], R9 ;  /* 0x0000000906007986 */ /* 0x000fe2000c101904 */
[----:B------:R-:W-:Y:S05]  /*0130*/  EXIT ;  /* 0x000000000000794d */ /* 0x000fea0003800000 */
.L_x_0:
[----:B------:R-:W-:-:S00]  /*0140*/  BRA `(.L_x_0) ;  /* 0xfffffffc00fc7947 */ /* 0x000fc0000383ffff */
[----:B------:R-:W-:-:S00]  /*0150*/  NOP ;  /* 0x0000000000007918 */ /* 0x000fc00000000000 */
        /* <DEDUP_REMOVED lines=10> */
.L_x_4:


//--------------------- .text._Z22add_blocks_and_threadsPiS_S_ --------------------------
	.section	.text._Z22add_blocks_and_threadsPiS_S_,"ax",@progbits
	.align	128
        .global         _Z22add_blocks_and_threadsPiS_S_
        .type           _Z22add_blocks_and_threadsPiS_S_,@function
        .size           _Z22add_blocks_and_threadsPiS_S_,(.L_x_5 - _Z22add_blocks_and_threadsPiS_S_)
        .other          _Z22add_blocks_and_threadsPiS_S_,@"STO_CUDA_ENTRY STV_DEFAULT"
_Z22add_blocks_and_threadsPiS_S_:
.text._Z22add_blocks_and_threadsPiS_S_:
[----:B------:R-:W-:Y:S01]  /*0000*/  LDC R1, c[0x0][0x37c] ;  /* 0x0000df00ff017b82 */ /* 0x000fe20000000800 */
[----:B------:R-:W0:Y:S07]  /*0010*/  S2R R9, SR_TID.X ;  /* 0x0000000000097919 */ /* 0x000e2e0000002100 */
[----:B------:R-:W0:Y:S01]  /*0020*/  S2UR UR6, SR_CTAID.X ;  /* 0x00000000000679c3 */ /* 0x000e220000002500 */
[----:B------:R-:W1:Y:S07]  /*0030*/  LDCU.64 UR4, c[0x0][0x358] ;  /* 0x00006b00ff0477ac */ /* 0x000e6e0008000a00 */
[----:B------:R-:W0:Y:S08]  /*0040*/  LDC R0, c[0x0][0x360] ;  /* 0x0000d800ff007b82 */ /* 0x000e300000000800 */
[----:B------:R-:W2:Y:S08]  /*0050*/  LDC.64 R2, c[0x0][0x380] ;  /* 0x0000e000ff027b82 */ /* 0x000eb00000000a00 */
[----:B------:R-:W3:Y:S01]  /*0060*/  LDC.64 R4, c[0x0][0x388] ;  /* 0x0000e200ff047b82 */ /* 0x000ee20000000a00 */
[----:B0-----:R-:W-:-:S07]  /*0070*/  IMAD R9, R0, UR6, R9 ;  /* 0x0000000600097c24 */ /* 0x001fce000f8e0209 */
[----:B------:R-:W0:Y:S01]  /*0080*/  LDC.64 R6, c[0x0][0x390] ;  /* 0x0000e400ff067b82 */ /* 0x000e220000000a00 */
[----:B--2---:R-:W-:-:S06]  /*0090*/  IMAD.WIDE R2, R9, 0x4, R2 ;  /* 0x0000000409027825 */ /* 0x004fcc00078e0202 */
[----:B-1----:R-:W2:Y:S01]  /*00a0*/  LDG.E R2, desc[UR4][R2.64] ;  /* 0x0000000402027981 */ /* 0x002ea2000c1e1900 */
[----:B---3--:R-:W-:-:S06]  /*00b0*/  IMAD.WIDE R4, R9, 0x4, R4 ;  /* 0x0000000409047825 */ /* 0x008fcc00078e0204 */
[----:B------:R-:W2:Y:S01]  /*00c0*/  LDG.E R5, desc[UR4][R4.64] ;  /* 0x0000000404057981 */ /* 0x000ea2000c1e1900 */
[----:B0-----:R-:W-:Y:S01]  /*00d0*/  IMAD.WIDE R6, R9, 0x4, R6 ;  /* 0x0000000409067825 */ /* 0x001fe200078e0206 */
[----:B--2---:R-:W-:-:S05]  /*00e0*/  IADD3 R9, PT, PT, R2, R5, RZ ;  /* 0x0000000502097210 */ /* 0x004fca0007ffe0ff */
[----:B------:R-:W-:Y:S01]  /*00f0*/  STG.E desc[UR4][R6.64], R9 ;  /* 0x0000000906007986 */ /* 0x000fe2000c101904 */
[----:B------:R-:W-:Y:S05]  /*0100*/  EXIT ;  /* 0x000000000000794d */ /* 0x000fea0003800000 */
.L_x_1:
        /* <DEDUP_REMOVED lines=15> */
.L_x_5:


//--------------------- .text._Z12add_parallelPiS_S_ --------------------------
	.section	.text._Z12add_parallelPiS_S_,"ax",@progbits
	.align	128
        .global         _Z12add_parallelPiS_S_
        .type           _Z12add_parallelPiS_S_,@function
        .size           _Z12add_parallelPiS_S_,(.L_x_6 - _Z12add_parallelPiS_S_)
        .other          _Z12add_parallelPiS_S_,@"STO_CUDA_ENTRY STV_DEFAULT"
_Z12add_parallelPiS_S_:
.text._Z12add_parallelPiS_S_:
[----:B------:R-:W-:Y:S01]  /*0000*/  LDC R1, c[0x0][0x37c] ;  /* 0x0000df00ff017b82 */ /* 0x000fe20000000800 */
[----:B------:R-:W0:Y:S07]  /*0010*/  S2R R9, SR_TID.X ;  /* 0x0000000000097919 */ /* 0x000e2e0000002100 */
[----:B------:R-:W0:Y:S01]  /*0020*/  LDC.64 R2, c[0x0][0x380] ;  /* 0x0000e000ff027b82 */ /* 0x000e220000000a00 */
[----:B------:R-:W1:Y:S07]  /*0030*/  LDCU.64 UR4, c[0x0][0x358] ;  /* 0x00006b00ff0477ac */ /* 0x000e6e0008000a00 */
[----:B------:R-:W2:Y:S08]  /*0040*/  LDC.64 R4, c[0x0][0x388] ;  /* 0x0000e200ff047b82 */ /* 0x000eb00000000a00 */
[----:B------:R-:W3:Y:S01]  /*0050*/  LDC.64 R6, c[0x0][0x390] ;  /* 0x0000e400ff067b82 */ /* 0x000ee20000000a00 */
[----:B0-----:R-:W-:-:S04]  /*0060*/  IMAD.WIDE.U32 R2, R9, 0x4, R2 ;  /* 0x0000000409027825 */ /* 0x001fc800078e0002 */
[C---:B--2---:R-:W-:Y:S02]  /*0070*/  IMAD.WIDE.U32 R4, R9.reuse, 0x4, R4 ;  /* 0x0000000409047825 */ /* 0x044fe400078e0004 */
[----:B-1----:R-:W2:Y:S04]  /*0080*/  LDG.E R2, desc[UR4][R2.64] ;  /* 0x0000000402027981 */ /* 0x002ea8000c1e1900 */
[----:B------:R-:W2:Y:S01]  /*0090*/  LDG.E R5, desc[UR4][R4.64] ;  /* 0x0000000404057981 */ /* 0x000ea2000c1e1900 */
[----:B---3--:R-:W-:Y:S01]  /*00a0*/  IMAD.WIDE.U32 R6, R9, 0x4, R6 ;  /* 0x0000000409067825 */ /* 0x008fe200078e0006 */
[----:B--2---:R-:W-:-:S05]  /*00b0*/  IADD3 R9, PT, PT, R2, R5, RZ ;  /* 0x0000000502097210 */ /* 0x004fca0007ffe0ff */
[----:B------:R-:W-:Y:S01]  /*00c0*/  STG.E desc[UR4][R6.64], R9 ;  /* 0x0000000906007986 */ /* 0x000fe2000c101904 */
[----:B------:R-:W-:Y:S05]  /*00d0*/  EXIT ;  /* 0x000000000000794d */ /* 0x000fea0003800000 */
.L_x_2:
        /* <DEDUP_REMOVED lines=10> */
.L_x_6:


//--------------------- .text._Z3addPiS_S_        --------------------------
	.section	.text._Z3addPiS_S_,"ax",@progbits
	.align	128
        .global         _Z3addPiS_S_
        .type           _Z3addPiS_S_,@function
        .size           _Z3addPiS_S_,(.L_x_7 - _Z3addPiS_S_)
        .other          _Z3addPiS_S_,@"STO_CUDA_ENTRY STV_DEFAULT"
_Z3addPiS_S_:
.text._Z3addPiS_S_:
[----:B------:R-:W-:Y:S01]  /*0000*/  LDC R1, c[0x0][0x37c] ;  /* 0x0000df00ff017b82 */ /* 0x000fe20000000800 */
[----:B------:R-:W0:Y:S07]  /*0010*/  S2R R9, SR_CTAID.X ;  /* 0x0000000000097919 */ /* 0x000e2e0000002500 */
        /* <DEDUP_REMOVED lines=12> */
.L_x_3:
        /* <DEDUP_REMOVED lines=10> */
.L_x_7:


//--------------------- .nv.shared.reserved.0     --------------------------
	.section	.nv.shared.reserved.0,"aw",@nobits
	.weak		__nv_reservedSMEM_offset_0_alias
	.size		__nv_reservedSMEM_offset_0_alias, 0, 64
	.other		__nv_reservedSMEM_offset_0_alias,@"STO_CUDA_RESERVED_SHARED STV_DEFAULT"
__nv_reservedSMEM_offset_0_alias:
	.zero		0
	.zero		64


//--------------------- .nv.constant0._Z12add_any_sizePiS_S_i --------------------------
	.section	.nv.constant0._Z12add_any_sizePiS_S_i,"a",@progbits
	.sectionflags	@""
	.align	4
.nv.constant0._Z12add_any_sizePiS_S_i:
	.zero		924


//--------------------- .nv.constant0._Z22add_blocks_and_threadsPiS_S_ --------------------------
	.section	.nv.constant0._Z22add_blocks_and_threadsPiS_S_,"a",@progbits
	.sectionflags	@""
	.align	4
.nv.constant0._Z22add_blocks_and_threadsPiS_S_:
	.zero		920


//--------------------- .nv.constant0._Z12add_parallelPiS_S_ --------------------------
	.section	.nv.constant0._Z12add_parallelPiS_S_,"a",@progbits
	.sectionflags	@""
	.align	4
.nv.constant0._Z12add_parallelPiS_S_:
	.zero		920


//--------------------- .nv.constant0._Z3addPiS_S_ --------------------------
	.section	.nv.constant0._Z3addPiS_S_,"a",@progbits
	.sectionflags	@""
	.align	4
.nv.constant0._Z3addPiS_S_:
	.zero		920


//--------------------- SYMBOLS --------------------------

	.type		.nv.reservedSmem.offset0,@object
	.size		.nv.reservedSmem.offset0,0x4
